	.headerflags	@"EF_CUDA_TEXMODE_UNIFIED EF_CUDA_64BIT_ADDRESS EF_CUDA_ACCELERATORS EF_CUDA_SM90 EF_CUDA_VIRTUAL_SM(EF_CUDA_SM90)"
	.elftype	@"ET_EXEC"


//--------------------- .nv.info                  --------------------------
	.section	.nv.info,"",@"SHT_CUDA_INFO"
	.align	4


	//----- nvinfo : EIATTR_REGCOUNT
	.align		4
        /*0000*/ 	.byte	0x04, 0x2f
        /*0002*/ 	.short	(.L_1 - .L_0)
	.align		4
.L_0:
        /*0004*/ 	.word	index@(triton_poi_fused__to_copy_10)
        /*0008*/ 	.word	0x00000009


	//----- nvinfo : EIATTR_MIN_STACK_SIZE
	.align		4
.L_1:
        /*000c*/ 	.byte	0x04, 0x12
        /*000e*/ 	.short	(.L_3 - .L_2)
	.align		4
.L_2:
        /*0010*/ 	.word	index@(triton_poi_fused__to_copy_10)
        /*0014*/ 	.word	0x00000000


	//----- nvinfo : EIATTR_FRAME_SIZE
	.align		4
.L_3:
        /*0018*/ 	.byte	0x04, 0x11
        /*001a*/ 	.short	(.L_5 - .L_4)
	.align		4
.L_4:
        /*001c*/ 	.word	index@(triton_poi_fused__to_copy_10)
        /*0020*/ 	.word	0x00000000


	//----- nvinfo : EIATTR_MIN_STACK_SIZE
	.align		4
.L_5:
        /*0024*/ 	.byte	0x04, 0x12
        /*0026*/ 	.short	(.L_7 - .L_6)
	.align		4
.L_6:
        /*0028*/ 	.word	index@(triton_poi_fused__to_copy_10)
        /*002c*/ 	.word	0x00000000
.L_7:


//--------------------- .nv.info.triton_poi_fused__to_copy_10 --------------------------
	.section	.nv.info.triton_poi_fused__to_copy_10,"",@"SHT_CUDA_INFO"
	.sectionflags	@""
	.align	4


	//----- nvinfo : EIATTR_CUDA_API_VERSION
	.align		4
        /*0000*/ 	.byte	0x04, 0x37
        /*0002*/ 	.short	(.L_9 - .L_8)
.L_8:
        /*0004*/ 	.word	0x0000007c


	//----- nvinfo : EIATTR_KPARAM_INFO
	.align		4
.L_9:
        /*0008*/ 	.byte	0x04, 0x17
        /*000a*/ 	.short	(.L_11 - .L_10)
.L_10:
        /*000c*/ 	.word	0x00000000
        /*0010*/ 	.short	0x0001
        /*0012*/ 	.short	0x0008
        /*0014*/ 	.byte	0x00, 0xf0, 0x11, 0x00


	//----- nvinfo : EIATTR_KPARAM_INFO
	.align		4
.L_11:
        /*0018*/ 	.byte	0x04, 0x17
        /*001a*/ 	.short	(.L_13 - .L_12)
.L_12:
        /*001c*/ 	.word	0x00000000
        /*0020*/ 	.short	0x0000
        /*0022*/ 	.short	0x0000
        /*0024*/ 	.byte	0x00, 0xf4, 0x21, 0x00


	//----- nvinfo : EIATTR_SPARSE_MMA_MASK
	.align		4
.L_13:
        /*0028*/ 	.byte	0x03, 0x50
        /*002a*/ 	.short	0x0000


	//----- nvinfo : EIATTR_MAXREG_COUNT
	.align		4
        /*002c*/ 	.byte	0x03, 0x1b
        /*002e*/ 	.short	0x00ff


	//----- nvinfo : EIATTR_EXIT_INSTR_OFFSETS
	.align		4
        /*0030*/ 	.byte	0x04, 0x1c
        /*0032*/ 	.short	(.L_15 - .L_14)


	//   ....[0]....
.L_14:
        /*0034*/ 	.word	0x000000e0


	//   ....[1]....
        /*0038*/ 	.word	0x00000110


	//----- nvinfo : EIATTR_REQNTID
	.align		4
.L_15:
        /*003c*/ 	.byte	0x04, 0x10
        /*003e*/ 	.short	(.L_17 - .L_16)
.L_16:
        /*0040*/ 	.word	0x00000020
        /*0044*/ 	.word	0x00000001
        /*0048*/ 	.word	0x00000001


	//----- nvinfo : EIATTR_CBANK_PARAM_SIZE
	.align		4
.L_17:
        /*004c*/ 	.byte	0x03, 0x19
        /*004e*/ 	.short	0x000c


	//----- nvinfo : EIATTR_PARAM_CBANK
	.align		4
        /*0050*/ 	.byte	0x04, 0x0a
        /*0052*/ 	.short	(.L_19 - .L_18)
	.align		4
.L_18:
        /*0054*/ 	.word	index@(.nv.constant0.triton_poi_fused__to_copy_10)
        /*0058*/ 	.short	0x0210
        /*005a*/ 	.short	0x000c


	//----- nvinfo : EIATTR_SW_WAR
	.align		4
.L_19:
        /*005c*/ 	.byte	0x04, 0x36
        /*005e*/ 	.short	(.L_21 - .L_20)
.L_20:
        /*0060*/ 	.word	0x00000008
.L_21:


//--------------------- .nv.callgraph             --------------------------
	.section	.nv.callgraph,"",@"SHT_CUDA_CALLGRAPH"
	.align	4
	.sectionentsize	8
	.align		4
        /*0000*/ 	.word	0x00000000
	.align		4
        /*0004*/ 	.word	0xffffffff
	.align		4
        /*0008*/ 	.word	0x00000000
	.align		4
        /*000c*/ 	.word	0xfffffffe
	.align		4
        /*0010*/ 	.word	0x00000000
	.align		4
        /*0014*/ 	.word	0xfffffffd
	.align		4
        /*0018*/ 	.word	0x00000000
	.align		4
        /*001c*/ 	.word	0xfffffffc


//--------------------- .text.triton_poi_fused__to_copy_10 --------------------------
	.section	.text.triton_poi_fused__to_copy_10,"ax",@progbits
	.align	128
        .global         triton_poi_fused__to_copy_10
        .type           triton_poi_fused__to_copy_10,@function
        .size           triton_poi_fused__to_copy_10,(.L_x_1 - triton_poi_fused__to_copy_10)
        .other          triton_poi_fused__to_copy_10,@"STO_CUDA_ENTRY STV_DEFAULT"
triton_poi_fused__to_copy_10:
.text.triton_poi_fused__to_copy_10:
[----:B------:R-:W0:Y:S02]  /*0000*/  LDC R1, c[0x0][0x28] ;  /* 0x00000a00ff017b82 */ /* 0x000e240000000800 */
[----:B------:R-:W1:Y:S01]  /*0010*/  S2R R6, SR_TID.X ;  /* 0x0000000000067919 */ /* 0x000e620000002100 */
[----:B------:R-:W2:Y:S01]  /*0020*/  LDC.64 R2, c[0x0][0x210] ;  /* 0x00008400ff027b82 */ /* 0x000ea20000000a00 */
[----:B------:R-:W3:Y:S01]  /*0030*/  S2R R5, SR_CTAID.X ;  /* 0x0000000000057919 */ /* 0x000ee20000002500 */
[C---:B-1----:R-:W-:Y:S02]  /*0040*/  LOP3.LUT R0, R6.reuse, 0x7, RZ, 0xc0, !PT ;  /* 0x0000000706007812 */ /* 0x042fe400078ec0ff */
[----:B------:R-:W-:-:S03]  /*0050*/  LOP3.LUT P0, RZ, R6, 0x18, RZ, 0xc0, !PT ;  /* 0x0000001806ff7812 */ /* 0x000fc6000780c0ff */
[----:B---3--:R-:W-:-:S04]  /*0060*/  IMAD R5, R5, 0x8, R0 ;  /* 0x0000000805057824 */ /* 0x008fc800078e0200 */
[C---:B--2---:R-:W-:Y:S01]  /*0070*/  IMAD.WIDE R2, R5.reuse, 0x8, R2 ;  /* 0x0000000805027825 */ /* 0x044fe200078e0202 */
[----:B------:R-:W-:Y:S02]  /*0080*/  I2FP.F32.S32 R0, R5 ;  /* 0x0000000500007245 */ /* 0x000fe40000201400 */
[----:B------:R-:W-:-:S03]  /*0090*/  ISETP.LT.AND P0, PT, R5, 0x8, !P0 ;  /* 0x000000080500780c */ /* 0x000fc60004701270 */
[----:B------:R-:W-:-:S05]  /*00a0*/  FMUL R0, R0, 0.42857143282890319824 ;  /* 0x3edb6db700007820 */ /* 0x000fca0000400000 */
[----:B------:R-:W-:-:S04]  /*00b0*/  FMNMX R0, RZ, R0, !PT ;  /* 0x00000000ff007209 */ /* 0x000fc80007800000 */
[----:B------:R-:W1:Y:S02]  /*00c0*/  F2I.TRUNC.NTZ R4, R0 ;  /* 0x0000000000047305 */ /* 0x000e64000020f100 */
[----:B-1----:R-:W-:Y:S01]  /*00d0*/  SHF.R.S32.HI R5, RZ, 0x1f, R4 ;  /* 0x0000001fff057819 */ /* 0x002fe20000011404 */
[----:B------:R-:W-:Y:S06]  /*00e0*/  @!P0 EXIT ;  /* 0x000000000000894d */ /* 0x000fec0003800000 */
[----:B------:R-:W-:Y:S02]  /*00f0*/  ULDC.64 UR4, c[0x0][0x208] ;  /* 0x0000820000047ab9 */ /* 0x000fe40000000a00 */
[----:B------:R-:W-:Y:S01]  /*0100*/  STG.E.64 desc[UR4][R2.64], R4 ;  /* 0x0000000402007986 */ /* 0x000fe2000c101b04 */
[----:B------:R-:W-:Y:S05]  /*0110*/  EXIT ;  /* 0x000000000000794d */ /* 0x000fea0003800000 */
.L_x_0:
[----:B------:R-:W-:-:S00]  /*0120*/  BRA `(.L_x_0) ;  /* 0xfffffffc00fc7947 */ /* 0x000fc0000383ffff */
[----:B------:R-:W-:-:S00]  /*0130*/  NOP ;  /* 0x0000000000007918 */ /* 0x000fc00000000000 */
        /* <DEDUP_REMOVED lines=12> */
.L_x_1:


//--------------------- .nv.constant0.triton_poi_fused__to_copy_10 --------------------------
	.section	.nv.constant0.triton_poi_fused__to_copy_10,"a",@progbits
	.sectionflags	@""
	.align	4
.nv.constant0.triton_poi_fused__to_copy_10:
	.zero		540
